//
// Generated by NVIDIA NVVM Compiler
//
// Compiler Build ID: CL-36424714
// Cuda compilation tools, release 13.0, V13.0.88
// Based on NVVM 20.0.0
//

.version 9.0
.target sm_100
.address_size 64

	// .globl	_Z14_auto_kernel_2PfS_S_

.visible .entry _Z14_auto_kernel_2PfS_S_(
	.param .u64 .ptr .align 1 _Z14_auto_kernel_2PfS_S__param_0,
	.param .u64 .ptr .align 1 _Z14_auto_kernel_2PfS_S__param_1,
	.param .u64 .ptr .align 1 _Z14_auto_kernel_2PfS_S__param_2
)
{
	.reg .pred 	%p<4>;
	.reg .b32 	%r<5>;
	.reg .b32 	%f<5>;
	.reg .b64 	%rd<11>;

	ld.param.u64 	%rd1, [_Z14_auto_kernel_2PfS_S__param_0];
	ld.param.u64 	%rd2, [_Z14_auto_kernel_2PfS_S__param_1];
	ld.param.u64 	%rd3, [_Z14_auto_kernel_2PfS_S__param_2];
	mov.u32 	%r2, %ctaid.x;
	mov.u32 	%r3, %ntid.x;
	mov.u32 	%r4, %tid.x;
	mad.lo.s32 	%r1, %r2, %r3, %r4;
	setp.eq.s32 	%p1, %r1, 0;
	setp.gt.s32 	%p2, %r1, 257;
	or.pred  	%p3, %p1, %p2;
	@%p3 bra 	$L__BB0_2;
	cvta.to.global.u64 	%rd4, %rd1;
	cvta.to.global.u64 	%rd5, %rd2;
	cvta.to.global.u64 	%rd6, %rd3;
	mul.wide.s32 	%rd7, %r1, 4;
	add.s64 	%rd8, %rd4, %rd7;
	ld.global.f32 	%f1, [%rd8+-4];
	add.s64 	%rd9, %rd5, %rd7;
	ld.global.f32 	%f2, [%rd9+-4];
	mul.f32 	%f3, %f2, %f2;
	fma.rn.f32 	%f4, %f1, %f1, %f3;
	add.s64 	%rd10, %rd6, %rd7;
	st.global.f32 	[%rd10+-4], %f4;
$L__BB0_2:
	ret;

}
	// .globl	_Z14_auto_kernel_1PA512_fPfS1_
.visible .entry _Z14_auto_kernel_1PA512_fPfS1_(
	.param .u64 .ptr .align 1 _Z14_auto_kernel_1PA512_fPfS1__param_0,
	.param .u64 .ptr .align 1 _Z14_auto_kernel_1PA512_fPfS1__param_1,
	.param .u64 .ptr .align 1 _Z14_auto_kernel_1PA512_fPfS1__param_2
)
{
	.reg .pred 	%p<7>;
	.reg .b32 	%r<11>;
	.reg .b32 	%f<6>;
	.reg .b64 	%rd<14>;

	ld.param.u64 	%rd1, [_Z14_auto_kernel_1PA512_fPfS1__param_0];
	ld.param.u64 	%rd2, [_Z14_auto_kernel_1PA512_fPfS1__param_1];
	ld.param.u64 	%rd3, [_Z14_auto_kernel_1PA512_fPfS1__param_2];
	mov.u32 	%r3, %ctaid.x;
	mov.u32 	%r4, %ntid.x;
	mov.u32 	%r5, %tid.x;
	mad.lo.s32 	%r1, %r3, %r4, %r5;
	mov.u32 	%r6, %ctaid.y;
	mov.u32 	%r7, %ntid.y;
	mov.u32 	%r8, %tid.y;
	mad.lo.s32 	%r9, %r6, %r7, %r8;
	setp.eq.s32 	%p1, %r1, 0;
	setp.eq.s32 	%p2, %r9, 0;
	or.pred  	%p3, %p1, %p2;
	@%p3 bra 	$L__BB1_3;
	setp.gt.s32 	%p4, %r1, 257;
	setp.gt.u32 	%p5, %r9, 512;
	or.pred  	%p6, %p4, %p5;
	@%p6 bra 	$L__BB1_3;
	add.s32 	%r10, %r9, -1;
	cvta.to.global.u64 	%rd4, %rd2;
	mul.wide.u32 	%rd5, %r10, 4;
	add.s64 	%rd6, %rd4, %rd5;
	ld.global.f32 	%f1, [%rd6];
	cvta.to.global.u64 	%rd7, %rd1;
	mul.wide.s32 	%rd8, %r1, 2048;
	add.s64 	%rd9, %rd7, %rd8;
	mul.wide.s32 	%rd10, %r1, 4;
	add.s64 	%rd11, %rd9, %rd10;
	ld.global.f32 	%f2, [%rd11+-2052];
	mul.f32 	%f3, %f1, %f2;
	cvta.to.global.u64 	%rd12, %rd3;
	add.s64 	%rd13, %rd12, %rd10;
	ld.global.f32 	%f4, [%rd13+-4];
	sub.f32 	%f5, %f4, %f3;
	st.global.f32 	[%rd13+-4], %f5;
$L__BB1_3:
	ret;

}
	// .globl	_Z14_auto_kernel_0PA512_fPfS1_
.visible .entry _Z14_auto_kernel_0PA512_fPfS1_(
	.param .u64 .ptr .align 1 _Z14_auto_kernel_0PA512_fPfS1__param_0,
	.param .u64 .ptr .align 1 _Z14_auto_kernel_0PA512_fPfS1__param_1,
	.param .u64 .ptr .align 1 _Z14_auto_kernel_0PA512_fPfS1__param_2
)
{
	.reg .pred 	%p<7>;
	.reg .b32 	%r<11>;
	.reg .b32 	%f<5>;
	.reg .b64 	%rd<14>;

	ld.param.u64 	%rd1, [_Z14_auto_kernel_0PA512_fPfS1__param_0];
	ld.param.u64 	%rd2, [_Z14_auto_kernel_0PA512_fPfS1__param_1];
	ld.param.u64 	%rd3, [_Z14_auto_kernel_0PA512_fPfS1__param_2];
	mov.u32 	%r3, %ctaid.x;
	mov.u32 	%r4, %ntid.x;
	mov.u32 	%r5, %tid.x;
	mad.lo.s32 	%r1, %r3, %r4, %r5;
	mov.u32 	%r6, %ctaid.y;
	mov.u32 	%r7, %ntid.y;
	mov.u32 	%r8, %tid.y;
	mad.lo.s32 	%r9, %r6, %r7, %r8;
	setp.eq.s32 	%p1, %r1, 0;
	setp.eq.s32 	%p2, %r9, 0;
	or.pred  	%p3, %p1, %p2;
	@%p3 bra 	$L__BB2_3;
	setp.gt.s32 	%p4, %r1, 257;
	setp.gt.u32 	%p5, %r9, 512;
	or.pred  	%p6, %p4, %p5;
	@%p6 bra 	$L__BB2_3;
	add.s32 	%r10, %r9, -1;
	cvta.to.global.u64 	%rd4, %rd2;
	mul.wide.u32 	%rd5, %r10, 4;
	add.s64 	%rd6, %rd4, %rd5;
	ld.global.f32 	%f1, [%rd6];
	cvta.to.global.u64 	%rd7, %rd1;
	mul.wide.s32 	%rd8, %r1, 2048;
	add.s64 	%rd9, %rd7, %rd8;
	add.s64 	%rd10, %rd9, %rd5;
	ld.global.f32 	%f2, [%rd10+-2048];
	cvta.to.global.u64 	%rd11, %rd3;
	mul.wide.s32 	%rd12, %r1, 4;
	add.s64 	%rd13, %rd11, %rd12;
	ld.global.f32 	%f3, [%rd13+-4];
	fma.rn.f32 	%f4, %f1, %f2, %f3;
	st.global.f32 	[%rd13+-4], %f4;
$L__BB2_3:
	ret;

}


// ===== COMPILED SASS (sm_100) =====

	.target	sm_100

	.elftype	@"ET_EXEC"


//--------------------- .note.nv.tkinfo           --------------------------
	.section	.note.nv.tkinfo,"",@"SHT_NOTE"
	.sectionflags	@"SHF_NOTE_NV_TKINFO"
	.tkinfo
        /*0018*/ 	.word	0x00000002
        /*0030*/ 	.string	""
        /*0030*/ 	.string	"ptxas"
        /*0030*/ 	.string	"Cuda compilation tools, release 13.0, V13.0.88"
        /*0030*/ 	.string	"Build cuda_13.0.r13.0/compiler.36424714_0"
        /*0030*/ 	.string	"-arch sm_100 -m 64 "



//--------------------- .note.nv.cuinfo           --------------------------
	.section	.note.nv.cuinfo,"",@"SHT_NOTE"
	.sectionflags	@"SHF_NOTE_NV_CUINFO"
        /*0018*/ 	.short	0x0002
        /*001a*/ 	.short	0x0064
        /*001c*/ 	.short	0x0082
	.zero		2


//--------------------- .nv.info                  --------------------------
	.section	.nv.info,"",@"SHT_CUDA_INFO"
	.align	4


	//----- nvinfo : EIATTR_REGCOUNT
	.align		4
        /*0000*/ 	.byte	0x04, 0x2f
        /*0002*/ 	.short	(.L_1 - .L_0)
	.align		4
.L_0:
        /*0004*/ 	.word	index@(_Z14_auto_kernel_2PfS_S_)
        /*0008*/ 	.word	0x0000000e


	//----- nvinfo : EIATTR_FRAME_SIZE
	.align		4
.L_1:
        /*000c*/ 	.byte	0x04, 0x11
        /*000e*/ 	.short	(.L_3 - .L_2)
	.align		4
.L_2:
        /*0010*/ 	.word	index@(_Z14_auto_kernel_2PfS_S_)
        /*0014*/ 	.word	0x00000000


	//----- nvinfo : EIATTR_REGCOUNT
	.align		4
.L_3:
        /*0018*/ 	.byte	0x04, 0x2f
        /*001a*/ 	.short	(.L_5 - .L_4)
	.align		4
.L_4:
        /*001c*/ 	.word	index@(_Z14_auto_kernel_1PA512_fPfS1_)
        /*0020*/ 	.word	0x0000000e


	//----- nvinfo : EIATTR_FRAME_SIZE
	.align		4
.L_5:
        /*0024*/ 	.byte	0x04, 0x11
        /*0026*/ 	.short	(.L_7 - .L_6)
	.align		4
.L_6:
        /*0028*/ 	.word	index@(_Z14_auto_kernel_1PA512_fPfS1_)
        /*002c*/ 	.word	0x00000000


	//----- nvinfo : EIATTR_REGCOUNT
	.align		4
.L_7:
        /*0030*/ 	.byte	0x04, 0x2f
        /*0032*/ 	.short	(.L_9 - .L_8)
	.align		4
.L_8:
        /*0034*/ 	.word	index@(_Z14_auto_kernel_0PA512_fPfS1_)
        /*0038*/ 	.word	0x0000000e


	//----- nvinfo : EIATTR_FRAME_SIZE
	.align		4
.L_9:
        /*003c*/ 	.byte	0x04, 0x11
        /*003e*/ 	.short	(.L_11 - .L_10)
	.align		4
.L_10:
        /*0040*/ 	.word	index@(_Z14_auto_kernel_0PA512_fPfS1_)
        /*0044*/ 	.word	0x00000000


	//----- nvinfo : EIATTR_MIN_STACK_SIZE
	.align		4
.L_11:
        /*0048*/ 	.byte	0x04, 0x12
        /*004a*/ 	.short	(.L_13 - .L_12)
	.align		4
.L_12:
        /*004c*/ 	.word	index@(_Z14_auto_kernel_0PA512_fPfS1_)
        /*0050*/ 	.word	0x00000000


	//----- nvinfo : EIATTR_MIN_STACK_SIZE
	.align		4
.L_13:
        /*0054*/ 	.byte	0x04, 0x12
        /*0056*/ 	.short	(.L_15 - .L_14)
	.align		4
.L_14:
        /*0058*/ 	.word	index@(_Z14_auto_kernel_1PA512_fPfS1_)
        /*005c*/ 	.word	0x00000000


	//----- nvinfo : EIATTR_MIN_STACK_SIZE
	.align		4
.L_15:
        /*0060*/ 	.byte	0x04, 0x12
        /*0062*/ 	.short	(.L_17 - .L_16)
	.align		4
.L_16:
        /*0064*/ 	.word	index@(_Z14_auto_kernel_2PfS_S_)
        /*0068*/ 	.word	0x00000000
.L_17:


//--------------------- .nv.compat                --------------------------
	.section	.nv.compat,"",@"SHT_CUDA_COMPAT_INFO"
	.align	4
        /*0000*/ 	.byte	0x02, 0x09, 0x00, 0x00, 0x02, 0x02, 0x01, 0x00, 0x02, 0x05, 0x05, 0x00, 0x03, 0x07, 0x01, 0x01
        /*0010*/ 	.byte	0x02, 0x03, 0x00, 0x00, 0x02, 0x06, 0x01, 0x00, 0x04, 0x0b, 0x08, 0x00, 0x09, 0x00, 0x00, 0x00
        /*0020*/ 	.byte	0x00, 0x00, 0x00, 0x00


//--------------------- .nv.info._Z14_auto_kernel_0PA512_fPfS1_ --------------------------
	.section	.nv.info._Z14_auto_kernel_0PA512_fPfS1_,"",@"SHT_CUDA_INFO"
	.sectionflags	@""
	.align	4


	//----- nvinfo : EIATTR_CUDA_API_VERSION
	.align		4
        /*0000*/ 	.byte	0x04, 0x37
        /*0002*/ 	.short	(.L_19 - .L_18)
.L_18:
        /*0004*/ 	.word	0x00000082


	//----- nvinfo : EIATTR_KPARAM_INFO
	.align		4
.L_19:
        /*0008*/ 	.byte	0x04, 0x17
        /*000a*/ 	.short	(.L_21 - .L_20)
.L_20:
        /*000c*/ 	.word	0x00000000
        /*0010*/ 	.short	0x0002
        /*0012*/ 	.short	0x0010
        /*0014*/ 	.byte	0x00, 0xf5, 0x21, 0x00


	//----- nvinfo : EIATTR_KPARAM_INFO
	.align		4
.L_21:
        /*0018*/ 	.byte	0x04, 0x17
        /*001a*/ 	.short	(.L_23 - .L_22)
.L_22:
        /*001c*/ 	.word	0x00000000
        /*0020*/ 	.short	0x0001
        /*0022*/ 	.short	0x0008
        /*0024*/ 	.byte	0x00, 0xf5, 0x21, 0x00


	//----- nvinfo : EIATTR_KPARAM_INFO
	.align		4
.L_23:
        /*0028*/ 	.byte	0x04, 0x17
        /*002a*/ 	.short	(.L_25 - .L_24)
.L_24:
        /*002c*/ 	.word	0x00000000
        /*0030*/ 	.short	0x0000
        /*0032*/ 	.short	0x0000
        /*0034*/ 	.byte	0x00, 0xf5, 0x21, 0x00


	//----- nvinfo : EIATTR_SPARSE_MMA_MASK
	.align		4
.L_25:
        /*0038*/ 	.byte	0x03, 0x50
        /*003a*/ 	.short	0x0000


	//----- nvinfo : EIATTR_MAXREG_COUNT
	.align		4
        /*003c*/ 	.byte	0x03, 0x1b
        /*003e*/ 	.short	0x00ff


	//----- nvinfo : EIATTR_MERCURY_ISA_VERSION
	.align		4
        /*0040*/ 	.byte	0x03, 0x5f
        /*0042*/ 	.short	0x0101


	//----- nvinfo : EIATTR_VRC_CTA_INIT_COUNT
	.align		4
        /*0044*/ 	.byte	0x02, 0x4a
	.zero		1
	.zero		1


	//----- nvinfo : EIATTR_EXIT_INSTR_OFFSETS
	.align		4
        /*0048*/ 	.byte	0x04, 0x1c
        /*004a*/ 	.short	(.L_27 - .L_26)


	//   ....[0]....
.L_26:
        /*004c*/ 	.word	0x000000b0


	//   ....[1]....
        /*0050*/ 	.word	0x000000e0


	//   ....[2]....
        /*0054*/ 	.word	0x000001d0


	//----- nvinfo : EIATTR_CBANK_PARAM_SIZE
	.align		4
.L_27:
        /*0058*/ 	.byte	0x03, 0x19
        /*005a*/ 	.short	0x0018


	//----- nvinfo : EIATTR_PARAM_CBANK
	.align		4
        /*005c*/ 	.byte	0x04, 0x0a
        /*005e*/ 	.short	(.L_29 - .L_28)
	.align		4
.L_28:
        /*0060*/ 	.word	index@(.nv.constant0._Z14_auto_kernel_0PA512_fPfS1_)
        /*0064*/ 	.short	0x0380
        /*0066*/ 	.short	0x0018


	//----- nvinfo : EIATTR_SW_WAR
	.align		4
.L_29:
        /*0068*/ 	.byte	0x04, 0x36
        /*006a*/ 	.short	(.L_31 - .L_30)
.L_30:
        /*006c*/ 	.word	0x00000008
.L_31:


//--------------------- .nv.info._Z14_auto_kernel_1PA512_fPfS1_ --------------------------
	.section	.nv.info._Z14_auto_kernel_1PA512_fPfS1_,"",@"SHT_CUDA_INFO"
	.sectionflags	@""
	.align	4


	//----- nvinfo : EIATTR_CUDA_API_VERSION
	.align		4
        /*0000*/ 	.byte	0x04, 0x37
        /*0002*/ 	.short	(.L_33 - .L_32)
.L_32:
        /*0004*/ 	.word	0x00000082


	//----- nvinfo : EIATTR_KPARAM_INFO
	.align		4
.L_33:
        /*0008*/ 	.byte	0x04, 0x17
        /*000a*/ 	.short	(.L_35 - .L_34)
.L_34:
        /*000c*/ 	.word	0x00000000
        /*0010*/ 	.short	0x0002
        /*0012*/ 	.short	0x0010
        /*0014*/ 	.byte	0x00, 0xf5, 0x21, 0x00


	//----- nvinfo : EIATTR_KPARAM_INFO
	.align		4
.L_35:
        /*0018*/ 	.byte	0x04, 0x17
        /*001a*/ 	.short	(.L_37 - .L_36)
.L_36:
        /*001c*/ 	.word	0x00000000
        /*0020*/ 	.short	0x0001
        /*0022*/ 	.short	0x0008
        /*0024*/ 	.byte	0x00, 0xf5, 0x21, 0x00


	//----- nvinfo : EIATTR_KPARAM_INFO
	.align		4
.L_37:
        /*0028*/ 	.byte	0x04, 0x17
        /*002a*/ 	.short	(.L_39 - .L_38)
.L_38:
        /*002c*/ 	.word	0x00000000
        /*0030*/ 	.short	0x0000
        /*0032*/ 	.short	0x0000
        /*0034*/ 	.byte	0x00, 0xf5, 0x21, 0x00


	//----- nvinfo : EIATTR_SPARSE_MMA_MASK
	.align		4
.L_39:
        /*0038*/ 	.byte	0x03, 0x50
        /*003a*/ 	.short	0x0000


	//----- nvinfo : EIATTR_MAXREG_COUNT
	.align		4
        /*003c*/ 	.byte	0x03, 0x1b
        /*003e*/ 	.short	0x00ff


	//----- nvinfo : EIATTR_MERCURY_ISA_VERSION
	.align		4
        /*0040*/ 	.byte	0x03, 0x5f
        /*0042*/ 	.short	0x0101


	//----- nvinfo : EIATTR_VRC_CTA_INIT_COUNT
	.align		4
        /*0044*/ 	.byte	0x02, 0x4a
	.zero		1
	.zero		1


	//----- nvinfo : EIATTR_EXIT_INSTR_OFFSETS
	.align		4
        /*0048*/ 	.byte	0x04, 0x1c
        /*004a*/ 	.short	(.L_41 - .L_40)


	//   ....[0]....
.L_40:
        /*004c*/ 	.word	0x000000b0


	//   ....[1]....
        /*0050*/ 	.word	0x000000e0


	//   ....[2]....
        /*0054*/ 	.word	0x000001d0


	//----- nvinfo : EIATTR_CBANK_PARAM_SIZE
	.align		4
.L_41:
        /*0058*/ 	.byte	0x03, 0x19
        /*005a*/ 	.short	0x0018


	//----- nvinfo : EIATTR_PARAM_CBANK
	.align		4
        /*005c*/ 	.byte	0x04, 0x0a
        /*005e*/ 	.short	(.L_43 - .L_42)
	.align		4
.L_42:
        /*0060*/ 	.word	index@(.nv.constant0._Z14_auto_kernel_1PA512_fPfS1_)
        /*0064*/ 	.short	0x0380
        /*0066*/ 	.short	0x0018


	//----- nvinfo : EIATTR_SW_WAR
	.align		4
.L_43:
        /*0068*/ 	.byte	0x04, 0x36
        /*006a*/ 	.short	(.L_45 - .L_44)
.L_44:
        /*006c*/ 	.word	0x00000008
.L_45:


//--------------------- .nv.info._Z14_auto_kernel_2PfS_S_ --------------------------
	.section	.nv.info._Z14_auto_kernel_2PfS_S_,"",@"SHT_CUDA_INFO"
	.sectionflags	@""
	.align	4


	//----- nvinfo : EIATTR_CUDA_API_VERSION
	.align		4
        /*0000*/ 	.byte	0x04, 0x37
        /*0002*/ 	.short	(.L_47 - .L_46)
.L_46:
        /*0004*/ 	.word	0x00000082


	//----- nvinfo : EIATTR_KPARAM_INFO
	.align		4
.L_47:
        /*0008*/ 	.byte	0x04, 0x17
        /*000a*/ 	.short	(.L_49 - .L_48)
.L_48:
        /*000c*/ 	.word	0x00000000
        /*0010*/ 	.short	0x0002
        /*0012*/ 	.short	0x0010
        /*0014*/ 	.byte	0x00, 0xf5, 0x21, 0x00


	//----- nvinfo : EIATTR_KPARAM_INFO
	.align		4
.L_49:
        /*0018*/ 	.byte	0x04, 0x17
        /*001a*/ 	.short	(.L_51 - .L_50)
.L_50:
        /*001c*/ 	.word	0x00000000
        /*0020*/ 	.short	0x0001
        /*0022*/ 	.short	0x0008
        /*0024*/ 	.byte	0x00, 0xf5, 0x21, 0x00


	//----- nvinfo : EIATTR_KPARAM_INFO
	.align		4
.L_51:
        /*0028*/ 	.byte	0x04, 0x17
        /*002a*/ 	.short	(.L_53 - .L_52)
.L_52:
        /*002c*/ 	.word	0x00000000
        /*0030*/ 	.short	0x0000
        /*0032*/ 	.short	0x0000
        /*0034*/ 	.byte	0x00, 0xf5, 0x21, 0x00


	//----- nvinfo : EIATTR_SPARSE_MMA_MASK
	.align		4
.L_53:
        /*0038*/ 	.byte	0x03, 0x50
        /*003a*/ 	.short	0x0000


	//----- nvinfo : EIATTR_MAXREG_COUNT
	.align		4
        /*003c*/ 	.byte	0x03, 0x1b
        /*003e*/ 	.short	0x00ff


	//----- nvinfo : EIATTR_MERCURY_ISA_VERSION
	.align		4
        /*0040*/ 	.byte	0x03, 0x5f
        /*0042*/ 	.short	0x0101


	//----- nvinfo : EIATTR_VRC_CTA_INIT_COUNT
	.align		4
        /*0044*/ 	.byte	0x02, 0x4a
	.zero		1
	.zero		1


	//----- nvinfo : EIATTR_EXIT_INSTR_OFFSETS
	.align		4
        /*0048*/ 	.byte	0x04, 0x1c
        /*004a*/ 	.short	(.L_55 - .L_54)


	//   ....[0]....
.L_54:
        /*004c*/ 	.word	0x00000070


	//   ....[1]....
        /*0050*/ 	.word	0x00000140


	//----- nvinfo : EIATTR_CBANK_PARAM_SIZE
	.align		4
.L_55:
        /*0054*/ 	.byte	0x03, 0x19
        /*0056*/ 	.short	0x0018


	//----- nvinfo : EIATTR_PARAM_CBANK
	.align		4
        /*0058*/ 	.byte	0x04, 0x0a
        /*005a*/ 	.short	(.L_57 - .L_56)
	.align		4
.L_56:
        /*005c*/ 	.word	index@(.nv.constant0._Z14_auto_kernel_2PfS_S_)
        /*0060*/ 	.short	0x0380
        /*0062*/ 	.short	0x0018


	//----- nvinfo : EIATTR_SW_WAR
	.align		4
.L_57:
        /*0064*/ 	.byte	0x04, 0x36
        /*0066*/ 	.short	(.L_59 - .L_58)
.L_58:
        /*0068*/ 	.word	0x00000008
.L_59:


//--------------------- .nv.callgraph             --------------------------
	.section	.nv.callgraph,"",@"SHT_CUDA_CALLGRAPH"
	.align	4
	.sectionentsize	8
	.align		4
        /*0000*/ 	.word	0x00000000
	.align		4
        /*0004*/ 	.word	0xffffffff
	.align		4
        /*0008*/ 	.word	0x00000000
	.align		4
        /*000c*/ 	.word	0xfffffffe
	.align		4
        /*0010*/ 	.word	0x00000000
	.align		4
        /*0014*/ 	.word	0xfffffffd
	.align		4
        /*0018*/ 	.word	0x00000000
	.align		4
        /*001c*/ 	.word	0xfffffffc


//--------------------- .text._Z14_auto_kernel_0PA512_fPfS1_ --------------------------
	.section	.text._Z14_auto_kernel_0PA512_fPfS1_,"ax",@progbits
	.align	128
        .global         _Z14_auto_kernel_0PA512_fPfS1_
        .type           _Z14_auto_kernel_0PA512_fPfS1_,@function
        .size           _Z14_auto_kernel_0PA512_fPfS1_,(.L_x_3 - _Z14_auto_kernel_0PA512_fPfS1_)
        .other          _Z14_auto_kernel_0PA512_fPfS1_,@"STO_CUDA_ENTRY STV_DEFAULT"
_Z14_auto_kernel_0PA512_fPfS1_:
.text._Z14_auto_kernel_0PA512_fPfS1_:
[----:B------:R-:W-:Y:S01]  /*0000*/  LDC R1, c[0x0][0x37c] ;  /* 0x0000df00ff017b82 */ /* 0x000fe20000000800 */
[----:B------:R-:W0:Y:S07]  /*0010*/  S2R R3, SR_TID.Y ;  /* 0x0000000000037919 */ /* 0x000e2e0000002200 */
[----:B------:R-:W1:Y:S01]  /*0020*/  LDC R9, c[0x0][0x360] ;  /* 0x0000d800ff097b82 */ /* 0x000e620000000800 */
[----:B------:R-:W1:Y:S07]  /*0030*/  S2R R2, SR_TID.X ;  /* 0x0000000000027919 */ /* 0x000e6e0000002100 */
[----:B------:R-:W0:Y:S08]  /*0040*/  S2UR UR5, SR_CTAID.Y ;  /* 0x00000000000579c3 */ /* 0x000e300000002600 */
[----:B------:R-:W0:Y:S08]  /*0050*/  LDC R0, c[0x0][0x364] ;  /* 0x0000d900ff007b82 */ /* 0x000e300000000800 */
[----:B------:R-:W1:Y:S01]  /*0060*/  S2UR UR4, SR_CTAID.X ;  /* 0x00000000000479c3 */ /* 0x000e620000002500 */
[----:B0-----:R-:W-:-:S05]  /*0070*/  IMAD R0, R0, UR5, R3 ;  /* 0x0000000500007c24 */ /* 0x001fca000f8e0203 */
[----:B------:R-:W-:Y:S01]  /*0080*/  ISETP.NE.AND P0, PT, R0, RZ, PT ;  /* 0x000000ff0000720c */ /* 0x000fe20003f05270 */
[----:B-1----:R-:W-:-:S05]  /*0090*/  IMAD R9, R9, UR4, R2 ;  /* 0x0000000409097c24 */ /* 0x002fca000f8e0202 */
[----:B------:R-:W-:-:S13]  /*00a0*/  ISETP.EQ.OR P0, PT, R9, RZ, !P0 ;  /* 0x000000ff0900720c */ /* 0x000fda0004702670 */
[----:B------:R-:W-:Y:S05]  /*00b0*/  @P0 EXIT ;  /* 0x000000000000094d */ /* 0x000fea0003800000 */
[----:B------:R-:W-:-:S04]  /*00c0*/  ISETP.GT.U32.AND P0, PT, R0, 0x200, PT ;  /* 0x000002000000780c */ /* 0x000fc80003f04070 */
[----:B------:R-:W-:-:S13]  /*00d0*/  ISETP.GT.OR P0, PT, R9, 0x101, P0 ;  /* 0x000001010900780c */ /* 0x000fda0000704670 */
[----:B------:R-:W-:Y:S05]  /*00e0*/  @P0 EXIT ;  /* 0x000000000000094d */ /* 0x000fea0003800000 */
[----:B------:R-:W0:Y:S01]  /*00f0*/  LDC.64 R4, c[0x0][0x380] ;  /* 0x0000e000ff047b82 */ /* 0x000e220000000a00 */
[----:B------:R-:W1:Y:S01]  /*0100*/  LDCU.64 UR4, c[0x0][0x358] ;  /* 0x00006b00ff0477ac */ /* 0x000e620008000a00 */
[----:B------:R-:W-:-:S06]  /*0110*/  IADD3 R11, PT, PT, R0, -0x1, RZ ;  /* 0xffffffff000b7810 */ /* 0x000fcc0007ffe0ff */
[----:B------:R-:W2:Y:S08]  /*0120*/  LDC.64 R2, c[0x0][0x388] ;  /* 0x0000e200ff027b82 */ /* 0x000eb00000000a00 */
[----:B------:R-:W3:Y:S01]  /*0130*/  LDC.64 R6, c[0x0][0x390] ;  /* 0x0000e400ff067b82 */ /* 0x000ee20000000a00 */
[----:B0-----:R-:W-:-:S04]  /*0140*/  IMAD.WIDE R4, R9, 0x800, R4 ;  /* 0x0000080009047825 */ /* 0x001fc800078e0204 */
[----:B------:R-:W-:-:S04]  /*0150*/  IMAD.WIDE.U32 R4, R11, 0x4, R4 ;  /* 0x000000040b047825 */ /* 0x000fc800078e0004 */
[----:B--2---:R-:W-:Y:S02]  /*0160*/  IMAD.WIDE.U32 R2, R11, 0x4, R2 ;  /* 0x000000040b027825 */ /* 0x004fe400078e0002 */
[----:B-1----:R-:W2:Y:S02]  /*0170*/  LDG.E R5, desc[UR4][R4.64+-0x800] ;  /* 0xfff8000404057981 */ /* 0x002ea4000c1e1900 */
[----:B---3--:R-:W-:Y:S02]  /*0180*/  IMAD.WIDE R6, R9, 0x4, R6 ;  /* 0x0000000409067825 */ /* 0x008fe400078e0206 */
[----:B------:R-:W2:Y:S04]  /*0190*/  LDG.E R2, desc[UR4][R2.64] ;  /* 0x0000000402027981 */ /* 0x000ea8000c1e1900 */
[----:B------:R-:W2:Y:S02]  /*01a0*/  LDG.E R9, desc[UR4][R6.64+-0x4] ;  /* 0xfffffc0406097981 */ /* 0x000ea4000c1e1900 */
[----:B--2---:R-:W-:-:S05]  /*01b0*/  FFMA R9, R2, R5, R9 ;  /* 0x0000000502097223 */ /* 0x004fca0000000009 */
[----:B------:R-:W-:Y:S01]  /*01c0*/  STG.E desc[UR4][R6.64+-0x4], R9 ;  /* 0xfffffc0906007986 */ /* 0x000fe2000c101904 */
[----:B------:R-:W-:Y:S05]  /*01d0*/  EXIT ;  /* 0x000000000000794d */ /* 0x000fea0003800000 */
.L_x_0:
[----:B------:R-:W-:-:S00]  /*01e0*/  BRA `(.L_x_0) ;  /* 0xfffffffc00fc7947 */ /* 0x000fc0000383ffff */
[----:B------:R-:W-:-:S00]  /*01f0*/  NOP ;  /* 0x0000000000007918 */ /* 0x000fc00000000000 */
        /* <DEDUP_REMOVED lines=8> */
.L_x_3:


//--------------------- .text._Z14_auto_kernel_1PA512_fPfS1_ --------------------------
	.section	.text._Z14_auto_kernel_1PA512_fPfS1_,"ax",@progbits
	.align	128
        .global         _Z14_auto_kernel_1PA512_fPfS1_
        .type           _Z14_auto_kernel_1PA512_fPfS1_,@function
        .size           _Z14_auto_kernel_1PA512_fPfS1_,(.L_x_4 - _Z14_auto_kernel_1PA512_fPfS1_)
        .other          _Z14_auto_kernel_1PA512_fPfS1_,@"STO_CUDA_ENTRY STV_DEFAULT"
_Z14_auto_kernel_1PA512_fPfS1_:
.text._Z14_auto_kernel_1PA512_fPfS1_:
        /* <DEDUP_REMOVED lines=21> */
[----:B------:R-:W-:-:S04]  /*0150*/  IMAD.WIDE R4, R9, 0x4, R4 ;  /* 0x0000000409047825 */ /* 0x000fc800078e0204 */
[----:B--2---:R-:W-:Y:S02]  /*0160*/  IMAD.WIDE.U32 R2, R11, 0x4, R2 ;  /* 0x000000040b027825 */ /* 0x004fe400078e0002 */
[----:B-1----:R-:W2:Y:S02]  /*0170*/  LDG.E R5, desc[UR4][R4.64+-0x804] ;  /* 0xfff7fc0404057981 */ /* 0x002ea4000c1e1900 */
[----:B---3--:R-:W-:Y:S02]  /*0180*/  IMAD.WIDE R6, R9, 0x4, R6 ;  /* 0x0000000409067825 */ /* 0x008fe400078e0206 */
[----:B------:R-:W2:Y:S04]  /*0190*/  LDG.E R2, desc[UR4][R2.64] ;  /* 0x0000000402027981 */ /* 0x000ea8000c1e1900 */
[----:B------:R-:W2:Y:S02]  /*01a0*/  LDG.E R9, desc[UR4][R6.64+-0x4] ;  /* 0xfffffc0406097981 */ /* 0x000ea4000c1e1900 */
[----:B--2---:R-:W-:-:S05]  /*01b0*/  FFMA R9, -R2, R5, R9 ;  /* 0x0000000502097223 */ /* 0x004fca0000000109 */
[----:B------:R-:W-:Y:S01]  /*01c0*/  STG.E desc[UR4][R6.64+-0x4], R9 ;  /* 0xfffffc0906007986 */ /* 0x000fe2000c101904 */
[----:B------:R-:W-:Y:S05]  /*01d0*/  EXIT ;  /* 0x000000000000794d */ /* 0x000fea0003800000 */
.L_x_1:
        /* <DEDUP_REMOVED lines=10> */
.L_x_4:


//--------------------- .text._Z14_auto_kernel_2PfS_S_ --------------------------
	.section	.text._Z14_auto_kernel_2PfS_S_,"ax",@progbits
	.align	128
        .global         _Z14_auto_kernel_2PfS_S_
        .type           _Z14_auto_kernel_2PfS_S_,@function
        .size           _Z14_auto_kernel_2PfS_S_,(.L_x_5 - _Z14_auto_kernel_2PfS_S_)
        .other          _Z14_auto_kernel_2PfS_S_,@"STO_CUDA_ENTRY STV_DEFAULT"
_Z14_auto_kernel_2PfS_S_:
.text._Z14_auto_kernel_2PfS_S_:
[----:B------:R-:W-:Y:S01]  /*0000*/  LDC R1, c[0x0][0x37c] ;  /* 0x0000df00ff017b82 */ /* 0x000fe20000000800 */
[----:B------:R-:W0:Y:S07]  /*0010*/  S2R R0, SR_TID.X ;  /* 0x0000000000007919 */ /* 0x000e2e0000002100 */
[----:B------:R-:W0:Y:S08]  /*0020*/  S2UR UR4, SR_CTAID.X ;  /* 0x00000000000479c3 */ /* 0x000e300000002500 */
[----:B------:R-:W0:Y:S02]  /*0030*/  LDC R9, c[0x0][0x360] ;  /* 0x0000d800ff097b82 */ /* 0x000e240000000800 */
[----:B0-----:R-:W-:-:S05]  /*0040*/  IMAD R9, R9, UR4, R0 ;  /* 0x0000000409097c24 */ /* 0x001fca000f8e0200 */
[----:B------:R-:W-:-:S04]  /*0050*/  ISETP.GT.AND P0, PT, R9, 0x101, PT ;  /* 0x000001010900780c */ /* 0x000fc80003f04270 */
[----:B------:R-:W-:-:S13]  /*0060*/  ISETP.EQ.OR P0, PT, R9, RZ, P0 ;  /* 0x000000ff0900720c */ /* 0x000fda0000702670 */
[----:B------:R-:W-:Y:S05]  /*0070*/  @P0 EXIT ;  /* 0x000000000000094d */ /* 0x000fea0003800000 */
[----:B------:R-:W0:Y:S01]  /*0080*/  LDC.64 R4, c[0x0][0x388] ;  /* 0x0000e200ff047b82 */ /* 0x000e220000000a00 */
[----:B------:R-:W1:Y:S07]  /*0090*/  LDCU.64 UR4, c[0x0][0x358] ;  /* 0x00006b00ff0477ac */ /* 0x000e6e0008000a00 */
[----:B------:R-:W2:Y:S08]  /*00a0*/  LDC.64 R2, c[0x0][0x380] ;  /* 0x0000e000ff027b82 */ /* 0x000eb00000000a00 */
[----:B------:R-:W3:Y:S01]  /*00b0*/  LDC.64 R6, c[0x0][0x390] ;  /* 0x0000e400ff067b82 */ /* 0x000ee20000000a00 */
[----:B0-----:R-:W-:-:S06]  /*00c0*/  IMAD.WIDE R4, R9, 0x4, R4 ;  /* 0x0000000409047825 */ /* 0x001fcc00078e0204 */
[----:B-1----:R-:W4:Y:S01]  /*00d0*/  LDG.E R4, desc[UR4][R4.64+-0x4] ;  /* 0xfffffc0404047981 */ /* 0x002f22000c1e1900 */
[----:B--2---:R-:W-:-:S06]  /*00e0*/  IMAD.WIDE R2, R9, 0x4, R2 ;  /* 0x0000000409027825 */ /* 0x004fcc00078e0202 */
[----:B------:R-:W2:Y:S01]  /*00f0*/  LDG.E R2, desc[UR4][R2.64+-0x4] ;  /* 0xfffffc0402027981 */ /* 0x000ea2000c1e1900 */
[----:B---3--:R-:W-:-:S04]  /*0100*/  IMAD.WIDE R6, R9, 0x4, R6 ;  /* 0x0000000409067825 */ /* 0x008fc800078e0206 */
[----:B----4-:R-:W-:-:S04]  /*0110*/  FMUL R11, R4, R4 ;  /* 0x00000004040b7220 */ /* 0x010fc80000400000 */
[----:B--2---:R-:W-:-:S05]  /*0120*/  FFMA R11, R2, R2, R11 ;  /* 0x00000002020b7223 */ /* 0x004fca000000000b */
[----:B------:R-:W-:Y:S01]  /*0130*/  STG.E desc[UR4][R6.64+-0x4], R11 ;  /* 0xfffffc0b06007986 */ /* 0x000fe2000c101904 */
[----:B------:R-:W-:Y:S05]  /*0140*/  EXIT ;  /* 0x000000000000794d */ /* 0x000fea0003800000 */
.L_x_2:
        /* <DEDUP_REMOVED lines=11> */
.L_x_5:


//--------------------- .nv.shared.reserved.0     --------------------------
	.section	.nv.shared.reserved.0,"aw",@nobits
	.weak		__nv_reservedSMEM_offset_0_alias
	.size		__nv_reservedSMEM_offset_0_alias, 0, 64
	.other		__nv_reservedSMEM_offset_0_alias,@"STO_CUDA_RESERVED_SHARED STV_DEFAULT"
__nv_reservedSMEM_offset_0_alias:
	.zero		0
	.zero		64


//--------------------- .nv.constant0._Z14_auto_kernel_0PA512_fPfS1_ --------------------------
	.section	.nv.constant0._Z14_auto_kernel_0PA512_fPfS1_,"a",@progbits
	.sectionflags	@""
	.align	4
.nv.constant0._Z14_auto_kernel_0PA512_fPfS1_:
	.zero		920


//--------------------- .nv.constant0._Z14_auto_kernel_1PA512_fPfS1_ --------------------------
	.section	.nv.constant0._Z14_auto_kernel_1PA512_fPfS1_,"a",@progbits
	.sectionflags	@""
	.align	4
.nv.constant0._Z14_auto_kernel_1PA512_fPfS1_:
	.zero		920


//--------------------- .nv.constant0._Z14_auto_kernel_2PfS_S_ --------------------------
	.section	.nv.constant0._Z14_auto_kernel_2PfS_S_,"a",@progbits
	.sectionflags	@""
	.align	4
.nv.constant0._Z14_auto_kernel_2PfS_S_:
	.zero		920


//--------------------- SYMBOLS --------------------------

	.type		.nv.reservedSmem.offset0,@object
	.size		.nv.reservedSmem.offset0,0x4
